	.headerflags	@"EF_CUDA_TEXMODE_UNIFIED EF_CUDA_64BIT_ADDRESS EF_CUDA_SM86 EF_CUDA_VIRTUAL_SM(EF_CUDA_SM86)"
	.elftype	@"ET_EXEC"


//--------------------- .nv.info                  --------------------------
	.section	.nv.info,"",@"SHT_CUDA_INFO"
	.align	4


	//----- nvinfo : EIATTR_REGCOUNT
	.align		4
        /*0000*/ 	.byte	0x04, 0x2f
        /*0002*/ 	.short	(.L_1 - .L_0)
	.align		4
.L_0:
        /*0004*/ 	.word	index@(swiglu_fwd_kernel)
        /*0008*/ 	.word	0x00000016


	//----- nvinfo : EIATTR_MAX_STACK_SIZE
	.align		4
.L_1:
        /*000c*/ 	.byte	0x04, 0x23
        /*000e*/ 	.short	(.L_3 - .L_2)
	.align		4
.L_2:
        /*0010*/ 	.word	index@(swiglu_fwd_kernel)
        /*0014*/ 	.word	0x00000000


	//----- nvinfo : EIATTR_MIN_STACK_SIZE
	.align		4
.L_3:
        /*0018*/ 	.byte	0x04, 0x12
        /*001a*/ 	.short	(.L_5 - .L_4)
	.align		4
.L_4:
        /*001c*/ 	.word	index@(swiglu_fwd_kernel)
        /*0020*/ 	.word	0x00000000


	//----- nvinfo : EIATTR_FRAME_SIZE
	.align		4
.L_5:
        /*0024*/ 	.byte	0x04, 0x11
        /*0026*/ 	.short	(.L_7 - .L_6)
	.align		4
.L_6:
        /*0028*/ 	.word	index@(swiglu_fwd_kernel)
        /*002c*/ 	.word	0x00000000
.L_7:


//--------------------- .nv.info.swiglu_fwd_kernel --------------------------
	.section	.nv.info.swiglu_fwd_kernel,"",@"SHT_CUDA_INFO"
	.align	4


	//----- nvinfo : EIATTR_CUDA_API_VERSION
	.align		4
        /*0000*/ 	.byte	0x04, 0x37
        /*0002*/ 	.short	(.L_9 - .L_8)
.L_8:
        /*0004*/ 	.word	0x0000007b


	//----- nvinfo : EIATTR_SW2861232_WAR
	.align		4
.L_9:
        /*0008*/ 	.byte	0x01, 0x35
	.zero		2


	//----- nvinfo : EIATTR_PARAM_CBANK
	.align		4
        /*000c*/ 	.byte	0x04, 0x0a
        /*000e*/ 	.short	(.L_11 - .L_10)
	.align		4
.L_10:
        /*0010*/ 	.word	index@(.nv.constant0.swiglu_fwd_kernel)
        /*0014*/ 	.short	0x0160
        /*0016*/ 	.short	0x001c


	//----- nvinfo : EIATTR_CBANK_PARAM_SIZE
	.align		4
.L_11:
        /*0018*/ 	.byte	0x03, 0x19
        /*001a*/ 	.short	0x001c


	//----- nvinfo : EIATTR_KPARAM_INFO
	.align		4
        /*001c*/ 	.byte	0x04, 0x17
        /*001e*/ 	.short	(.L_13 - .L_12)
.L_12:
        /*0020*/ 	.word	0x00000000
        /*0024*/ 	.short	0x0003
        /*0026*/ 	.short	0x0018
        /*0028*/ 	.byte	0x00, 0xf0, 0x11, 0x00


	//----- nvinfo : EIATTR_KPARAM_INFO
	.align		4
.L_13:
        /*002c*/ 	.byte	0x04, 0x17
        /*002e*/ 	.short	(.L_15 - .L_14)
.L_14:
        /*0030*/ 	.word	0x00000000
        /*0034*/ 	.short	0x0002
        /*0036*/ 	.short	0x0010
        /*0038*/ 	.byte	0x00, 0xf0, 0x21, 0x00


	//----- nvinfo : EIATTR_KPARAM_INFO
	.align		4
.L_15:
        /*003c*/ 	.byte	0x04, 0x17
        /*003e*/ 	.short	(.L_17 - .L_16)
.L_16:
        /*0040*/ 	.word	0x00000000
        /*0044*/ 	.short	0x0001
        /*0046*/ 	.short	0x0008
        /*0048*/ 	.byte	0x00, 0xf0, 0x21, 0x00


	//----- nvinfo : EIATTR_KPARAM_INFO
	.align		4
.L_17:
        /*004c*/ 	.byte	0x04, 0x17
        /*004e*/ 	.short	(.L_19 - .L_18)
.L_18:
        /*0050*/ 	.word	0x00000000
        /*0054*/ 	.short	0x0000
        /*0056*/ 	.short	0x0000
        /*0058*/ 	.byte	0x00, 0xf0, 0x21, 0x00


	//----- nvinfo : EIATTR_MAXREG_COUNT
	.align		4
.L_19:
        /*005c*/ 	.byte	0x03, 0x1b
        /*005e*/ 	.short	0x00ff


	//----- nvinfo : EIATTR_EXIT_INSTR_OFFSETS
	.align		4
        /*0060*/ 	.byte	0x04, 0x1c
        /*0062*/ 	.short	(.L_21 - .L_20)


	//   ....[0]....
.L_20:
        /*0064*/ 	.word	0x00000710


	//   ....[1]....
        /*0068*/ 	.word	0x00000740


	//----- nvinfo : EIATTR_MAX_THREADS
	.align		4
.L_21:
        /*006c*/ 	.byte	0x04, 0x05
        /*006e*/ 	.short	(.L_23 - .L_22)
.L_22:
        /*0070*/ 	.word	0x00000100
        /*0074*/ 	.word	0x00000001
        /*0078*/ 	.word	0x00000001
.L_23:


//--------------------- .nv.rel.action            --------------------------
	.section	.nv.rel.action,"",@"SHT_CUDA_RELOCINFO"
	.align	8
	.sectionentsize	8
        /*0000*/ 	.byte	0x73, 0x00, 0x00, 0x00, 0x00, 0x00, 0x00, 0x00, 0x00, 0x00, 0x00, 0x11, 0x25, 0x00, 0x05, 0x36


//--------------------- .nv.constant0.swiglu_fwd_kernel --------------------------
	.section	.nv.constant0.swiglu_fwd_kernel,"a",@progbits
	.align	4
.nv.constant0.swiglu_fwd_kernel:
	.zero		380


//--------------------- .text.swiglu_fwd_kernel   --------------------------
	.section	.text.swiglu_fwd_kernel,"ax",@progbits
	.sectioninfo	@"SHI_REGISTERS=22"
	.align	128
        .global         swiglu_fwd_kernel
        .type           swiglu_fwd_kernel,@function
        .size           swiglu_fwd_kernel,(.L_x_1 - swiglu_fwd_kernel)
        .other          swiglu_fwd_kernel,@"STO_CUDA_ENTRY STV_DEFAULT"
swiglu_fwd_kernel:
.text.swiglu_fwd_kernel:
[----:B------:R-:W-:-:S02]  /*0000*/  IMAD.MOV.U32 R1, RZ, RZ, c[0x0][0x28] ;  /* 0x00000a00ff017624 */ /* 0x000fc400078e00ff */
[----:B------:R-:W0:Y:S01]  /*0010*/  S2R R0, SR_TID.X ;  /* 0x0000000000007919 */ /* 0x000e220000002100 */
[----:B------:R-:W-:Y:S01]  /*0020*/  PRMT R7, RZ, 0x7610, R7 ;  /* 0x00007610ff077816 */ /* 0x000fe20000000007 */
[----:B------:R-:W-:Y:S02]  /*0030*/  ULDC.64 UR4, c[0x0][0x118] ;  /* 0x0000460000047ab9 */ /* 0x000fe40000000a00 */
[----:B------:R-:W1:Y:S01]  /*0040*/  S2R R3, SR_CTAID.X ;  /* 0x0000000000037919 */ /* 0x000e620000002500 */
[----:B0-----:R-:W-:-:S04]  /*0050*/  SHF.L.U32 R0, R0, 0x2, RZ ;  /* 0x0000000200007819 */ /* 0x001fc800000006ff */
[----:B------:R-:W-:-:S05]  /*0060*/  LOP3.LUT R0, R0, 0x3fc, RZ, 0xc0, !PT ;  /* 0x000003fc00007812 */ /* 0x000fca00078ec0ff */
[----:B-1----:R-:W-:Y:S01]  /*0070*/  IMAD R0, R3, 0x400, R0 ;  /* 0x0000040003007824 */ /* 0x002fe200078e0200 */
[----:B------:R-:W-:-:S04]  /*0080*/  MOV R3, 0x2 ;  /* 0x0000000200037802 */ /* 0x000fc80000000f00 */
[C---:B------:R-:W-:Y:S01]  /*0090*/  ISETP.GE.AND P3, PT, R0.reuse, c[0x0][0x178], PT ;  /* 0x00005e0000007a0c */ /* 0x040fe20003f66270 */
[C---:B------:R-:W-:Y:S01]  /*00a0*/  IMAD.WIDE R8, R0.reuse, R3, c[0x0][0x160] ;  /* 0x0000580000087625 */ /* 0x040fe200078e0203 */
[----:B------:R-:W-:-:S04]  /*00b0*/  IADD3 R2, R0, 0x1, RZ ;  /* 0x0000000100027810 */ /* 0x000fc80007ffe0ff */
[----:B------:R-:W-:-:S07]  /*00c0*/  ISETP.GE.AND P2, PT, R2, c[0x0][0x178], PT ;  /* 0x00005e0002007a0c */ /* 0x000fce0003f46270 */
[----:B------:R-:W2:Y:S01]  /*00d0*/  @!P3 LDG.E.U16 R7, [R8.64] ;  /* 0x000000040807b981 */ /* 0x000ea2000c1e1500 */
[----:B------:R-:W-:Y:S02]  /*00e0*/  IADD3 R2, R0, 0x2, RZ ;  /* 0x0000000200027810 */ /* 0x000fe40007ffe0ff */
[----:B------:R-:W-:Y:S02]  /*00f0*/  PRMT R10, RZ, 0x7610, R10 ;  /* 0x00007610ff0a7816 */ /* 0x000fe4000000000a */
[----:B------:R-:W-:Y:S02]  /*0100*/  ISETP.GE.AND P1, PT, R2, c[0x0][0x178], PT ;  /* 0x00005e0002007a0c */ /* 0x000fe40003f26270 */
[----:B------:R-:W-:Y:S02]  /*0110*/  IADD3 R2, R0, 0x3, RZ ;  /* 0x0000000300027810 */ /* 0x000fe40007ffe0ff */
[----:B------:R-:W3:Y:S01]  /*0120*/  @!P2 LDG.E.U16 R10, [R8.64+0x2] ;  /* 0x00000204080aa981 */ /* 0x000ee2000c1e1500 */
[----:B------:R-:W-:-:S02]  /*0130*/  PRMT R11, RZ, 0x7610, R11 ;  /* 0x00007610ff0b7816 */ /* 0x000fc4000000000b */
[----:B------:R-:W-:Y:S02]  /*0140*/  ISETP.GE.AND P0, PT, R2, c[0x0][0x178], PT ;  /* 0x00005e0002007a0c */ /* 0x000fe40003f06270 */
[----:B------:R-:W-:-:S04]  /*0150*/  PRMT R14, RZ, 0x7610, R14 ;  /* 0x00007610ff0e7816 */ /* 0x000fc8000000000e */
[----:B------:R3:W4:Y:S07]  /*0160*/  @!P1 LDG.E.U16 R11, [R8.64+0x4] ;  /* 0x00000404080b9981 */ /* 0x00072e000c1e1500 */
[----:B------:R3:W5:Y:S01]  /*0170*/  @!P0 LDG.E.U16 R14, [R8.64+0x6] ;  /* 0x00000604080e8981 */ /* 0x000762000c1e1500 */
[----:B------:R-:W-:Y:S01]  /*0180*/  PRMT R4, RZ, 0x7610, R4 ;  /* 0x00007610ff047816 */ /* 0x000fe20000000004 */
[----:B------:R-:W-:Y:S01]  /*0190*/  IMAD.WIDE R12, R0, R3, c[0x0][0x168] ;  /* 0x00005a00000c7625 */ /* 0x000fe200078e0203 */
[----:B------:R-:W-:-:S02]  /*01a0*/  PRMT R2, RZ, 0x7610, R2 ;  /* 0x00007610ff027816 */ /* 0x000fc40000000002 */
[----:B------:R-:W-:Y:S02]  /*01b0*/  PRMT R6, RZ, 0x7610, R6 ;  /* 0x00007610ff067816 */ /* 0x000fe40000000006 */
[----:B------:R-:W-:Y:S01]  /*01c0*/  PRMT R5, RZ, 0x7610, R5 ;  /* 0x00007610ff057816 */ /* 0x000fe20000000005 */
[----:B------:R0:W5:Y:S04]  /*01d0*/  @!P3 LDG.E.U16 R4, [R12.64] ;  /* 0x000000040c04b981 */ /* 0x000168000c1e1500 */
[----:B------:R0:W5:Y:S04]  /*01e0*/  @!P2 LDG.E.U16 R2, [R12.64+0x2] ;  /* 0x000002040c02a981 */ /* 0x000168000c1e1500 */
[----:B------:R0:W5:Y:S04]  /*01f0*/  @!P1 LDG.E.U16 R6, [R12.64+0x4] ;  /* 0x000004040c069981 */ /* 0x000168000c1e1500 */
[----:B------:R0:W5:Y:S01]  /*0200*/  @!P0 LDG.E.U16 R5, [R12.64+0x6] ;  /* 0x000006040c058981 */ /* 0x000162000c1e1500 */
[----:B------:R-:W-:Y:S01]  /*0210*/  IMAD.MOV.U32 R19, RZ, RZ, 0x3e800000 ;  /* 0x3e800000ff137424 */ /* 0x000fe200078e00ff */
[----:B--2---:R-:W-:-:S05]  /*0220*/  SEL R7, R7, RZ, !P3 ;  /* 0x000000ff07077207 */ /* 0x004fca0005800000 */
[----:B------:R-:W-:Y:S01]  /*0230*/  HADD2.F32 R7, -RZ, R7.H0_H0 ;  /* 0x20000007ff077230 */ /* 0x000fe20000004100 */
[----:B---3--:R-:W-:-:S04]  /*0240*/  SEL R9, R10, RZ, !P2 ;  /* 0x000000ff0a097207 */ /* 0x008fc80005000000 */
[----:B------:R-:W-:-:S04]  /*0250*/  FADD R8, RZ, -R7 ;  /* 0x80000007ff087221 */ /* 0x000fc80000000000 */
[----:B------:R-:W-:Y:S01]  /*0260*/  FMUL R15, R8, 1.4426950216293334961 ;  /* 0x3fb8aa3b080f7820 */ /* 0x000fe20000400000 */
[----:B------:R-:W-:Y:S01]  /*0270*/  HADD2.F32 R9, -RZ, R9.H0_H0 ;  /* 0x20000009ff097230 */ /* 0x000fe20000004100 */
[----:B----4-:R-:W-:-:S03]  /*0280*/  SEL R10, R11, RZ, !P1 ;  /* 0x000000ff0b0a7207 */ /* 0x010fc60004800000 */
[----:B------:R-:W-:Y:S01]  /*0290*/  FSETP.GEU.AND P4, PT, R15, -126, PT ;  /* 0xc2fc00000f00780b */ /* 0x000fe20003f8e000 */
[----:B------:R-:W-:Y:S01]  /*02a0*/  FADD R8, RZ, -R9 ;  /* 0x80000009ff087221 */ /* 0x000fe20000000000 */
[----:B------:R-:W-:-:S03]  /*02b0*/  HADD2.F32 R10, -RZ, R10.H0_H0 ;  /* 0x2000000aff0a7230 */ /* 0x000fc60000004100 */
[----:B0-----:R-:W-:Y:S01]  /*02c0*/  FMUL R13, R8, 1.4426950216293334961 ;  /* 0x3fb8aa3b080d7820 */ /* 0x001fe20000400000 */
[----:B-----5:R-:W-:Y:S01]  /*02d0*/  SEL R8, R14, RZ, !P0 ;  /* 0x000000ff0e087207 */ /* 0x020fe20004000000 */
[----:B------:R-:W-:-:S03]  /*02e0*/  FADD R11, RZ, -R10 ;  /* 0x8000000aff0b7221 */ /* 0x000fc60000000000 */
[----:B------:R-:W-:Y:S01]  /*02f0*/  FSETP.GEU.AND P5, PT, R13, -126, PT ;  /* 0xc2fc00000d00780b */ /* 0x000fe20003fae000 */
[----:B------:R-:W-:Y:S01]  /*0300*/  HADD2.F32 R8, -RZ, R8.H0_H0 ;  /* 0x20000008ff087230 */ /* 0x000fe20000004100 */
[----:B------:R-:W-:Y:S01]  /*0310*/  FMUL R14, R11, 1.4426950216293334961 ;  /* 0x3fb8aa3b0b0e7820 */ /* 0x000fe20000400000 */
[----:B------:R-:W-:Y:S01]  /*0320*/  @!P4 FMUL R15, R15, 0.5 ;  /* 0x3f0000000f0fc820 */ /* 0x000fe20000400000 */
[----:B------:R-:W-:Y:S02]  /*0330*/  SEL R4, R4, RZ, !P3 ;  /* 0x000000ff04047207 */ /* 0x000fe40005800000 */
[----:B------:R-:W-:Y:S01]  /*0340*/  FADD R11, RZ, -R8 ;  /* 0x80000008ff0b7221 */ /* 0x000fe20000000000 */
[----:B------:R-:W0:Y:S01]  /*0350*/  MUFU.EX2 R12, R15 ;  /* 0x0000000f000c7308 */ /* 0x000e220000000800 */
[----:B------:R-:W-:Y:S02]  /*0360*/  FSETP.GEU.AND P6, PT, R14, -126, PT ;  /* 0xc2fc00000e00780b */ /* 0x000fe40003fce000 */
[----:B------:R-:W-:Y:S01]  /*0370*/  FMUL R16, R11, 1.4426950216293334961 ;  /* 0x3fb8aa3b0b107820 */ /* 0x000fe20000400000 */
[----:B------:R-:W-:-:S02]  /*0380*/  SEL R6, R6, RZ, !P1 ;  /* 0x000000ff06067207 */ /* 0x000fc40004800000 */
[----:B------:R-:W-:Y:S01]  /*0390*/  @!P5 FMUL R13, R13, 0.5 ;  /* 0x3f0000000d0dd820 */ /* 0x000fe20000400000 */
[----:B------:R-:W-:Y:S02]  /*03a0*/  SEL R5, R5, RZ, !P0 ;  /* 0x000000ff05057207 */ /* 0x000fe40004000000 */
[----:B------:R-:W-:Y:S01]  /*03b0*/  HADD2.F32 R6, -RZ, R6.H0_H0 ;  /* 0x20000006ff067230 */ /* 0x000fe20000004100 */
[----:B------:R-:W1:Y:S02]  /*03c0*/  MUFU.EX2 R11, R13 ;  /* 0x0000000d000b7308 */ /* 0x000e640000000800 */
[----:B------:R-:W-:Y:S02]  /*03d0*/  HADD2.F32 R5, -RZ, R5.H0_H0 ;  /* 0x20000005ff057230 */ /* 0x000fe40000004100 */
[----:B------:R-:W-:Y:S01]  /*03e0*/  @!P6 FMUL R14, R14, 0.5 ;  /* 0x3f0000000e0ee820 */ /* 0x000fe20000400000 */
[----:B0-----:R-:W-:Y:S01]  /*03f0*/  @!P4 FMUL R12, R12, R12 ;  /* 0x0000000c0c0cc220 */ /* 0x001fe20000400000 */
[----:B------:R-:W-:-:S02]  /*0400*/  FSETP.GEU.AND P4, PT, R16, -126, PT ;  /* 0xc2fc00001000780b */ /* 0x000fc40003f8e000 */
[----:B------:R0:W2:Y:S01]  /*0410*/  MUFU.EX2 R15, R14 ;  /* 0x0000000e000f7308 */ /* 0x0000a20000000800 */
[----:B------:R-:W-:Y:S01]  /*0420*/  FADD R17, R12, 1 ;  /* 0x3f8000000c117421 */ /* 0x000fe20000000000 */
[----:B-1----:R-:W-:-:S04]  /*0430*/  @!P5 FMUL R11, R11, R11 ;  /* 0x0000000b0b0bd220 */ /* 0x002fc80000400000 */
[----:B------:R-:W-:-:S05]  /*0440*/  FSETP.GT.AND P5, PT, R17, 8.50705917302346158658e+37, PT ;  /* 0x7e8000001100780b */ /* 0x000fca0003fa4000 */
[----:B------:R-:W-:Y:S01]  /*0450*/  @!P4 FMUL R16, R16, 0.5 ;  /* 0x3f0000001010c820 */ /* 0x000fe20000400000 */
[----:B------:R-:W-:Y:S01]  /*0460*/  FADD R11, R11, 1 ;  /* 0x3f8000000b0b7421 */ /* 0x000fe20000000000 */
[----:B0-----:R-:W-:Y:S02]  /*0470*/  FSEL R14, R19, 1, P5 ;  /* 0x3f800000130e7808 */ /* 0x001fe40002800000 */
[----:B------:R0:W1:Y:S01]  /*0480*/  MUFU.EX2 R12, R16 ;  /* 0x00000010000c7308 */ /* 0x0000620000000800 */
[----:B--2---:R-:W-:Y:S01]  /*0490*/  @!P6 FMUL R15, R15, R15 ;  /* 0x0000000f0f0fe220 */ /* 0x004fe20000400000 */
[----:B------:R-:W-:-:S03]  /*04a0*/  FSETP.GT.AND P6, PT, R11, 8.50705917302346158658e+37, PT ;  /* 0x7e8000000b00780b */ /* 0x000fc60003fc4000 */
[----:B------:R-:W-:Y:S01]  /*04b0*/  FADD R15, R15, 1 ;  /* 0x3f8000000f0f7421 */ /* 0x000fe20000000000 */
[----:B------:R-:W-:Y:S01]  /*04c0*/  @P5 FMUL R17, R17, 0.25 ;  /* 0x3e80000011115820 */ /* 0x000fe20000400000 */
[----:B0-----:R-:W-:-:S05]  /*04d0*/  FSEL R16, R19, 1, P6 ;  /* 0x3f80000013107808 */ /* 0x001fca0003000000 */
[----:B------:R-:W0:Y:S03]  /*04e0*/  MUFU.RCP R17, R17 ;  /* 0x0000001100117308 */ /* 0x000e260000001000 */
[----:B------:R-:W-:Y:S01]  /*04f0*/  @P6 FMUL R11, R11, 0.25 ;  /* 0x3e8000000b0b6820 */ /* 0x000fe20000400000 */
[----:B-1----:R-:W-:Y:S01]  /*0500*/  @!P4 FMUL R12, R12, R12 ;  /* 0x0000000c0c0cc220 */ /* 0x002fe20000400000 */
[----:B------:R-:W-:-:S03]  /*0510*/  FSETP.GT.AND P4, PT, R15, 8.50705917302346158658e+37, PT ;  /* 0x7e8000000f00780b */ /* 0x000fc60003f84000 */
[----:B------:R-:W-:Y:S01]  /*0520*/  FADD R12, R12, 1 ;  /* 0x3f8000000c0c7421 */ /* 0x000fe20000000000 */
[----:B------:R-:W1:Y:S01]  /*0530*/  MUFU.RCP R11, R11 ;  /* 0x0000000b000b7308 */ /* 0x000e620000001000 */
[----:B------:R-:W-:-:S03]  /*0540*/  FSEL R18, R19, 1, P4 ;  /* 0x3f80000013127808 */ /* 0x000fc60002000000 */
[----:B------:R-:W-:Y:S01]  /*0550*/  FSETP.GT.AND P5, PT, R12, 8.50705917302346158658e+37, PT ;  /* 0x7e8000000c00780b */ /* 0x000fe20003fa4000 */
[----:B0-----:R-:W-:-:S04]  /*0560*/  FMUL R14, R17, R14 ;  /* 0x0000000e110e7220 */ /* 0x001fc80000400000 */
[----:B------:R-:W-:-:S06]  /*0570*/  @P4 FMUL R15, R15, 0.25 ;  /* 0x3e8000000f0f4820 */ /* 0x000fcc0000400000 */
[----:B------:R-:W0:Y:S01]  /*0580*/  MUFU.RCP R15, R15 ;  /* 0x0000000f000f7308 */ /* 0x000e220000001000 */
[----:B-1----:R-:W-:Y:S01]  /*0590*/  FMUL R16, R11, R16 ;  /* 0x000000100b107220 */ /* 0x002fe20000400000 */
[----:B------:R-:W-:Y:S01]  /*05a0*/  @P5 FMUL R12, R12, 0.25 ;  /* 0x3e8000000c0c5820 */ /* 0x000fe20000400000 */
[----:B------:R-:W-:Y:S01]  /*05b0*/  FMUL R11, R7, R14 ;  /* 0x0000000e070b7220 */ /* 0x000fe20000400000 */
[----:B------:R-:W-:Y:S01]  /*05c0*/  FSEL R7, R19, 1, P5 ;  /* 0x3f80000013077808 */ /* 0x000fe20002800000 */
[----:B------:R-:W-:-:S03]  /*05d0*/  FMUL R9, R9, R16 ;  /* 0x0000001009097220 */ /* 0x000fc60000400000 */
[----:B------:R-:W1:Y:S01]  /*05e0*/  MUFU.RCP R12, R12 ;  /* 0x0000000c000c7308 */ /* 0x000e620000001000 */
[----:B0-----:R-:W-:-:S04]  /*05f0*/  FMUL R13, R15, R18 ;  /* 0x000000120f0d7220 */ /* 0x001fc80000400000 */
[----:B------:R-:W-:Y:S01]  /*0600*/  FMUL R13, R10, R13 ;  /* 0x0000000d0a0d7220 */ /* 0x000fe20000400000 */
[----:B------:R-:W-:Y:S01]  /*0610*/  SEL R10, R2, RZ, !P2 ;  /* 0x000000ff020a7207 */ /* 0x000fe20005000000 */
[----:B------:R-:W-:Y:S01]  /*0620*/  HADD2.F32 R2, -RZ, R4.H0_H0 ;  /* 0x20000004ff027230 */ /* 0x000fe20000004100 */
[----:B-1----:R-:W-:Y:S01]  /*0630*/  FMUL R7, R12, R7 ;  /* 0x000000070c077220 */ /* 0x002fe20000400000 */
[----:B------:R-:W-:Y:S02]  /*0640*/  FMUL R6, R6, R13 ;  /* 0x0000000d06067220 */ /* 0x000fe40000400000 */
[----:B------:R-:W-:Y:S01]  /*0650*/  HADD2.F32 R4, -RZ, R10.H0_H0 ;  /* 0x2000000aff047230 */ /* 0x000fe20000004100 */
[----:B------:R-:W-:Y:S01]  /*0660*/  FMUL R2, R2, R11 ;  /* 0x0000000b02027220 */ /* 0x000fe20000400000 */
[----:B------:R-:W-:-:S03]  /*0670*/  FMUL R8, R8, R7 ;  /* 0x0000000708087220 */ /* 0x000fc60000400000 */
[----:B------:R-:W-:Y:S01]  /*0680*/  FMUL R9, R4, R9 ;  /* 0x0000000904097220 */ /* 0x000fe20000400000 */
[----:B------:R-:W-:-:S04]  /*0690*/  FMUL R5, R5, R8 ;  /* 0x0000000805057220 */ /* 0x000fc80000400000 */
[----:B------:R-:W-:Y:S01]  /*06a0*/  F2FP.PACK_AB R9, R9, R2 ;  /* 0x000000020909723e */ /* 0x000fe200000000ff */
[----:B------:R-:W-:Y:S01]  /*06b0*/  IMAD.WIDE R2, R0, R3, c[0x0][0x170] ;  /* 0x00005c0000027625 */ /* 0x000fe200078e0203 */
[----:B------:R-:W-:Y:S02]  /*06c0*/  F2FP.PACK_AB R5, R5, R6 ;  /* 0x000000060505723e */ /* 0x000fe400000000ff */
[----:B------:R-:W-:Y:S02]  /*06d0*/  PRMT R0, R9, 0x7632, R0 ;  /* 0x0000763209007816 */ /* 0x000fe40000000000 */
[----:B------:R0:W-:Y:S04]  /*06e0*/  @!P3 STG.E.U16 [R2.64], R9 ;  /* 0x000000090200b986 */ /* 0x0001e8000c101504 */
[----:B------:R0:W-:Y:S04]  /*06f0*/  @!P2 STG.E.U16 [R2.64+0x2], R0 ;  /* 0x000002000200a986 */ /* 0x0001e8000c101504 */
[----:B------:R0:W-:Y:S01]  /*0700*/  @!P1 STG.E.U16 [R2.64+0x4], R5 ;  /* 0x0000040502009986 */ /* 0x0001e2000c101504 */
[----:B------:R-:W-:Y:S05]  /*0710*/  @P0 EXIT ;  /* 0x000000000000094d */ /* 0x000fea0003800000 */
[----:B0-----:R-:W-:-:S05]  /*0720*/  PRMT R0, R5, 0x7632, R0 ;  /* 0x0000763205007816 */ /* 0x001fca0000000000 */
[----:B------:R-:W-:Y:S01]  /*0730*/  STG.E.U16 [R2.64+0x6], R0 ;  /* 0x0000060002007986 */ /* 0x000fe2000c101504 */
[----:B------:R-:W-:Y:S05]  /*0740*/  EXIT ;  /* 0x000000000000794d */ /* 0x000fea0003800000 */
.L_x_0:
[----:B------:R-:W-:-:S00]  /*0750*/  BRA `(.L_x_0) ;  /* 0xfffffff000007947 */ /* 0x000fc0000383ffff */
[----:B------:R-:W-:-:S00]  /*0760*/  NOP ;  /* 0x0000000000007918 */ /* 0x000fc00000000000 */
        /* <DEDUP_REMOVED lines=9> */
.L_x_1:
